	.headerflags	@"EF_CUDA_TEXMODE_UNIFIED EF_CUDA_64BIT_ADDRESS EF_CUDA_ACCELERATORS EF_CUDA_SM90 EF_CUDA_VIRTUAL_SM(EF_CUDA_SM90)"
	.elftype	@"ET_EXEC"


//--------------------- .nv.info                  --------------------------
	.section	.nv.info,"",@"SHT_CUDA_INFO"
	.align	4


	//----- nvinfo : EIATTR_REGCOUNT
	.align		4
        /*0000*/ 	.byte	0x04, 0x2f
        /*0002*/ 	.short	(.L_3 - .L_2)
	.align		4
.L_2:
        /*0004*/ 	.word	index@(triton_poi_fused__native_batch_norm_legit_no_training_leaky_relu_leaky_relu_backward_0)
        /*0008*/ 	.word	0x00000014


	//----- nvinfo : EIATTR_MIN_STACK_SIZE
	.align		4
.L_3:
        /*000c*/ 	.byte	0x04, 0x12
        /*000e*/ 	.short	(.L_5 - .L_4)
	.align		4
.L_4:
        /*0010*/ 	.word	index@(triton_poi_fused__native_batch_norm_legit_no_training_leaky_relu_leaky_relu_backward_0)
        /*0014*/ 	.word	0x00000000


	//----- nvinfo : EIATTR_FRAME_SIZE
	.align		4
.L_5:
        /*0018*/ 	.byte	0x04, 0x11
        /*001a*/ 	.short	(.L_7 - .L_6)
	.align		4
.L_6:
        /*001c*/ 	.word	index@(triton_poi_fused__native_batch_norm_legit_no_training_leaky_relu_leaky_relu_backward_0)
        /*0020*/ 	.word	0x00000000


	//----- nvinfo : EIATTR_MIN_STACK_SIZE
	.align		4
.L_7:
        /*0024*/ 	.byte	0x04, 0x12
        /*0026*/ 	.short	(.L_9 - .L_8)
	.align		4
.L_8:
        /*0028*/ 	.word	index@(triton_poi_fused__native_batch_norm_legit_no_training_leaky_relu_leaky_relu_backward_0)
        /*002c*/ 	.word	0x00000000
.L_9:


//--------------------- .nv.info.triton_poi_fused__native_batch_norm_legit_no_training_leaky_relu_leaky_relu_backward_0 --------------------------
	.section	.nv.info.triton_poi_fused__native_batch_norm_legit_no_training_leaky_relu_leaky_relu_backward_0,"",@"SHT_CUDA_INFO"
	.sectionflags	@""
	.align	4


	//----- nvinfo : EIATTR_CUDA_API_VERSION
	.align		4
        /*0000*/ 	.byte	0x04, 0x37
        /*0002*/ 	.short	(.L_11 - .L_10)
.L_10:
        /*0004*/ 	.word	0x0000007c


	//----- nvinfo : EIATTR_KPARAM_INFO
	.align		4
.L_11:
        /*0008*/ 	.byte	0x04, 0x17
        /*000a*/ 	.short	(.L_13 - .L_12)
.L_12:
        /*000c*/ 	.word	0x00000000
        /*0010*/ 	.short	0x0007
        /*0012*/ 	.short	0x0038
        /*0014*/ 	.byte	0x00, 0xf0, 0x11, 0x00


	//----- nvinfo : EIATTR_KPARAM_INFO
	.align		4
.L_13:
        /*0018*/ 	.byte	0x04, 0x17
        /*001a*/ 	.short	(.L_15 - .L_14)
.L_14:
        /*001c*/ 	.word	0x00000000
        /*0020*/ 	.short	0x0006
        /*0022*/ 	.short	0x0030
        /*0024*/ 	.byte	0x00, 0xf4, 0x21, 0x00


	//----- nvinfo : EIATTR_KPARAM_INFO
	.align		4
.L_15:
        /*0028*/ 	.byte	0x04, 0x17
        /*002a*/ 	.short	(.L_17 - .L_16)
.L_16:
        /*002c*/ 	.word	0x00000000
        /*0030*/ 	.short	0x0005
        /*0032*/ 	.short	0x0028
        /*0034*/ 	.byte	0x00, 0xf4, 0x21, 0x00


	//----- nvinfo : EIATTR_KPARAM_INFO
	.align		4
.L_17:
        /*0038*/ 	.byte	0x04, 0x17
        /*003a*/ 	.short	(.L_19 - .L_18)
.L_18:
        /*003c*/ 	.word	0x00000000
        /*0040*/ 	.short	0x0004
        /*0042*/ 	.short	0x0020
        /*0044*/ 	.byte	0x00, 0xf4, 0x21, 0x00


	//----- nvinfo : EIATTR_KPARAM_INFO
	.align		4
.L_19:
        /*0048*/ 	.byte	0x04, 0x17
        /*004a*/ 	.short	(.L_21 - .L_20)
.L_20:
        /*004c*/ 	.word	0x00000000
        /*0050*/ 	.short	0x0003
        /*0052*/ 	.short	0x0018
        /*0054*/ 	.byte	0x00, 0xf4, 0x21, 0x00


	//----- nvinfo : EIATTR_KPARAM_INFO
	.align		4
.L_21:
        /*0058*/ 	.byte	0x04, 0x17
        /*005a*/ 	.short	(.L_23 - .L_22)
.L_22:
        /*005c*/ 	.word	0x00000000
        /*0060*/ 	.short	0x0002
        /*0062*/ 	.short	0x0010
        /*0064*/ 	.byte	0x00, 0xf4, 0x21, 0x00


	//----- nvinfo : EIATTR_KPARAM_INFO
	.align		4
.L_23:
        /*0068*/ 	.byte	0x04, 0x17
        /*006a*/ 	.short	(.L_25 - .L_24)
.L_24:
        /*006c*/ 	.word	0x00000000
        /*0070*/ 	.short	0x0001
        /*0072*/ 	.short	0x0008
        /*0074*/ 	.byte	0x00, 0xf4, 0x21, 0x00


	//----- nvinfo : EIATTR_KPARAM_INFO
	.align		4
.L_25:
        /*0078*/ 	.byte	0x04, 0x17
        /*007a*/ 	.short	(.L_27 - .L_26)
.L_26:
        /*007c*/ 	.word	0x00000000
        /*0080*/ 	.short	0x0000
        /*0082*/ 	.short	0x0000
        /*0084*/ 	.byte	0x00, 0xf4, 0x21, 0x00


	//----- nvinfo : EIATTR_SPARSE_MMA_MASK
	.align		4
.L_27:
        /*0088*/ 	.byte	0x03, 0x50
        /*008a*/ 	.short	0x0000


	//----- nvinfo : EIATTR_MAXREG_COUNT
	.align		4
        /*008c*/ 	.byte	0x03, 0x1b
        /*008e*/ 	.short	0x00ff


	//----- nvinfo : EIATTR_EXIT_INSTR_OFFSETS
	.align		4
        /*0090*/ 	.byte	0x04, 0x1c
        /*0092*/ 	.short	(.L_29 - .L_28)


	//   ....[0]....
.L_28:
        /*0094*/ 	.word	0x00000390


	//   ....[1]....
        /*0098*/ 	.word	0x000003b0


	//----- nvinfo : EIATTR_REQNTID
	.align		4
.L_29:
        /*009c*/ 	.byte	0x04, 0x10
        /*009e*/ 	.short	(.L_31 - .L_30)
.L_30:
        /*00a0*/ 	.word	0x00000020
        /*00a4*/ 	.word	0x00000001
        /*00a8*/ 	.word	0x00000001


	//----- nvinfo : EIATTR_CBANK_PARAM_SIZE
	.align		4
.L_31:
        /*00ac*/ 	.byte	0x03, 0x19
        /*00ae*/ 	.short	0x003c


	//----- nvinfo : EIATTR_PARAM_CBANK
	.align		4
        /*00b0*/ 	.byte	0x04, 0x0a
        /*00b2*/ 	.short	(.L_33 - .L_32)
	.align		4
.L_32:
        /*00b4*/ 	.word	index@(.nv.constant0.triton_poi_fused__native_batch_norm_legit_no_training_leaky_relu_leaky_relu_backward_0)
        /*00b8*/ 	.short	0x0210
        /*00ba*/ 	.short	0x003c


	//----- nvinfo : EIATTR_SW_WAR
	.align		4
.L_33:
        /*00bc*/ 	.byte	0x04, 0x36
        /*00be*/ 	.short	(.L_35 - .L_34)
.L_34:
        /*00c0*/ 	.word	0x00000008
.L_35:


//--------------------- .nv.callgraph             --------------------------
	.section	.nv.callgraph,"",@"SHT_CUDA_CALLGRAPH"
	.align	4
	.sectionentsize	8
	.align		4
        /*0000*/ 	.word	0x00000000
	.align		4
        /*0004*/ 	.word	0xffffffff
	.align		4
        /*0008*/ 	.word	0x00000000
	.align		4
        /*000c*/ 	.word	0xfffffffe
	.align		4
        /*0010*/ 	.word	0x00000000
	.align		4
        /*0014*/ 	.word	0xfffffffd
	.align		4
        /*0018*/ 	.word	0x00000000
	.align		4
        /*001c*/ 	.word	0xfffffffc


//--------------------- .nv.constant4             --------------------------
	.section	.nv.constant4,"a",@progbits
	.align	8
	.align		8
.nv.constant4:
        /*0000*/ 	.dword	_$_str
	.align		8
        /*0008*/ 	.dword	_$_str_$_2


//--------------------- .text.triton_poi_fused__native_batch_norm_legit_no_training_leaky_relu_leaky_relu_backward_0 --------------------------
	.section	.text.triton_poi_fused__native_batch_norm_legit_no_training_leaky_relu_leaky_relu_backward_0,"ax",@progbits
	.align	128
        .global         triton_poi_fused__native_batch_norm_legit_no_training_leaky_relu_leaky_relu_backward_0
        .type           triton_poi_fused__native_batch_norm_legit_no_training_leaky_relu_leaky_relu_backward_0,@function
        .size           triton_poi_fused__native_batch_norm_legit_no_training_leaky_relu_leaky_relu_backward_0,(.L_x_1 - triton_poi_fused__native_batch_norm_legit_no_training_leaky_relu_leaky_relu_backward_0)
        .other          triton_poi_fused__native_batch_norm_legit_no_training_leaky_relu_leaky_relu_backward_0,@"STO_CUDA_ENTRY STV_DEFAULT"
triton_poi_fused__native_batch_norm_legit_no_training_leaky_relu_leaky_relu_backward_0:
.text.triton_poi_fused__native_batch_norm_legit_no_training_leaky_relu_leaky_relu_backward_0:
[----:B------:R-:W0:Y:S01]  /*0000*/  LDC R1, c[0x0][0x28] ;  /* 0x00000a00ff017b82 */ /* 0x000e220000000800 */
[----:B------:R-:W1:Y:S07]  /*0010*/  S2R R16, SR_TID.X ;  /* 0x0000000000107919 */ /* 0x000e6e0000002100 */
[----:B------:R-:W2:Y:S01]  /*0020*/  LDC.64 R6, c[0x0][0x228] ;  /* 0x00008a00ff067b82 */ /* 0x000ea20000000a00 */
[----:B------:R-:W-:Y:S01]  /*0030*/  HFMA2.MMA R12, -RZ, RZ, 0, 0 ;  /* 0x00000000ff0c7435 */ /* 0x000fe200000001ff */
[----:B------:R-:W-:Y:S01]  /*0040*/  ULDC.64 UR4, c[0x0][0x208] ;  /* 0x0000820000047ab9 */ /* 0x000fe20000000a00 */
[----:B------:R-:W3:Y:S05]  /*0050*/  S2R R13, SR_CTAID.X ;  /* 0x00000000000d7919 */ /* 0x000eea0000002500 */
[----:B------:R-:W4:Y:S08]  /*0060*/  LDC.64 R4, c[0x0][0x220] ;  /* 0x00008800ff047b82 */ /* 0x000f300000000a00 */
[----:B------:R-:W5:Y:S08]  /*0070*/  LDC.64 R8, c[0x0][0x230] ;  /* 0x00008c00ff087b82 */ /* 0x000f700000000a00 */
[----:B------:R-:W5:Y:S01]  /*0080*/  LDC.64 R10, c[0x0][0x238] ;  /* 0x00008e00ff0a7b82 */ /* 0x000f620000000a00 */
[----:B------:R-:W-:Y:S01]  /*0090*/  MOV R17, RZ ;  /* 0x000000ff00117202 */ /* 0x000fe20000000f00 */
[----:B------:R-:W-:Y:S01]  /*00a0*/  ULDC.64 UR6, c[0x0][0x240] ;  /* 0x0000900000067ab9 */ /* 0x000fe20000000a00 */
[----:B-1----:R-:W-:-:S02]  /*00b0*/  LOP3.LUT R0, R16, 0xf, RZ, 0xc0, !PT ;  /* 0x0000000f10007812 */ /* 0x002fc400078ec0ff */
[----:B---3--:R-:W-:-:S03]  /*00c0*/  SHF.R.S32.HI R2, RZ, 0x1b, R13 ;  /* 0x0000001bff027819 */ /* 0x008fc6000001140d */
[----:B------:R-:W-:Y:S01]  /*00d0*/  IMAD R13, R13, 0x10, R0 ;  /* 0x000000100d0d7824 */ /* 0x000fe200078e0200 */
[----:B------:R-:W-:-:S04]  /*00e0*/  SGXT R0, R2, 0x1 ;  /* 0x000000010200781a */ /* 0x000fc80000000200 */
[----:B------:R-:W-:Y:S01]  /*00f0*/  ISETP.GE.AND P0, PT, R13, 0x10, PT ;  /* 0x000000100d00780c */ /* 0x000fe20003f06270 */
[----:B------:R-:W1:Y:S01]  /*0100*/  LDC.64 R2, c[0x0][0x218] ;  /* 0x00008600ff027b82 */ /* 0x000e620000000a00 */
[----:B------:R-:W-:-:S04]  /*0110*/  LEA.HI R0, R0, R13, RZ, 0x2 ;  /* 0x0000000d00007211 */ /* 0x000fc800078f10ff */
[----:B------:R-:W-:-:S05]  /*0120*/  LOP3.LUT R0, R0, 0xfffffffc, RZ, 0xc0, !PT ;  /* 0xfffffffc00007812 */ /* 0x000fca00078ec0ff */
[----:B------:R-:W-:-:S04]  /*0130*/  IMAD.IADD R15, R13, 0x1, -R0 ;  /* 0x000000010d0f7824 */ /* 0x000fc800078e0a00 */
[----:B--2---:R-:W-:-:S05]  /*0140*/  IMAD.WIDE R6, R15, 0x4, R6 ;  /* 0x000000040f067825 */ /* 0x004fca00078e0206 */
[----:B------:R5:W2:Y:S01]  /*0150*/  @!P0 LDG.E.EL R12, desc[UR4][R6.64] ;  /* 0x00000004060c8981 */ /* 0x000aa2000c2e1900 */
[----:B------:R-:W-:Y:S02]  /*0160*/  IMAD.MOV.U32 R0, RZ, RZ, RZ ;  /* 0x000000ffff007224 */ /* 0x000fe400078e00ff */
[----:B----4-:R-:W-:-:S04]  /*0170*/  IMAD.WIDE R4, R15, 0x4, R4 ;  /* 0x000000040f047825 */ /* 0x010fc800078e0204 */
[----:B-1----:R-:W-:Y:S01]  /*0180*/  IMAD.WIDE R2, R13, 0x4, R2 ;  /* 0x000000040d027825 */ /* 0x002fe200078e0202 */
[----:B------:R-:W3:Y:S04]  /*0190*/  @!P0 LDG.E.EL R17, desc[UR4][R4.64] ;  /* 0x0000000404118981 */ /* 0x000ee8000c2e1900 */
[----:B------:R1:W3:Y:S01]  /*01a0*/  @!P0 LDG.E R0, desc[UR4][R2.64] ;  /* 0x0000000402008981 */ /* 0x0002e2000c1e1900 */
[----:B-----5:R-:W-:-:S04]  /*01b0*/  IMAD.WIDE R6, R15, 0x4, R8 ;  /* 0x000000040f067825 */ /* 0x020fc800078e0208 */
[----:B0-----:R-:W-:Y:S01]  /*01c0*/  IMAD.WIDE R8, R15, 0x4, R10 ;  /* 0x000000040f087825 */ /* 0x001fe200078e020a */
[----:B------:R-:W-:-:S06]  /*01d0*/  CS2R R10, SRZ ;  /* 0x00000000000a7805 */ /* 0x000fcc000001ff00 */
[----:B------:R-:W4:Y:S04]  /*01e0*/  @!P0 LDG.E.EL R10, desc[UR4][R6.64] ;  /* 0x00000004060a8981 */ /* 0x000f28000c2e1900 */
[----:B------:R-:W4:Y:S01]  /*01f0*/  @!P0 LDG.E.EL R11, desc[UR4][R8.64] ;  /* 0x00000004080b8981 */ /* 0x000f22000c2e1900 */
[----:B-1----:R-:W-:Y:S02]  /*0200*/  IMAD.MOV.U32 R3, RZ, RZ, 0x3e800000 ;  /* 0x3e800000ff037424 */ /* 0x002fe400078e00ff */
[----:B--2---:R-:W-:-:S04]  /*0210*/  FADD R12, R12, 9.9999997473787516356e-06 ;  /* 0x3727c5ac0c0c7421 */ /* 0x004fc80000000000 */
[----:B------:R-:W0:Y:S02]  /*0220*/  MUFU.SQRT R14, R12 ;  /* 0x0000000c000e7308 */ /* 0x000e240000002000 */
[C---:B0-----:R-:W-:Y:S02]  /*0230*/  FSETP.GT.AND P0, PT, R14.reuse, 8.50705917302346158658e+37, PT ;  /* 0x7e8000000e00780b */ /* 0x041fe40003f04000 */
[----:B------:R-:W-:-:S11]  /*0240*/  FSETP.GEU.AND P1, PT, R14, 1.175494350822287508e-38, PT ;  /* 0x008000000e00780b */ /* 0x000fd60003f2e000 */
[----:B------:R-:W-:-:S04]  /*0250*/  @P0 FMUL R14, R14, 0.25 ;  /* 0x3e8000000e0e0820 */ /* 0x000fc80000400000 */
[----:B------:R-:W-:-:S06]  /*0260*/  @!P1 FMUL R14, R14, 16777216 ;  /* 0x4b8000000e0e9820 */ /* 0x000fcc0000400000 */
[----:B------:R-:W0:Y:S01]  /*0270*/  MUFU.RCP R14, R14 ;  /* 0x0000000e000e7308 */ /* 0x000e220000001000 */
[----:B------:R-:W-:-:S05]  /*0280*/  FSEL R3, R3, 1, P0 ;  /* 0x3f80000003037808 */ /* 0x000fca0000000000 */
[----:B------:R-:W-:Y:S01]  /*0290*/  @!P1 FMUL R3, R3, 16777216 ;  /* 0x4b80000003039820 */ /* 0x000fe20000400000 */
[----:B---3--:R-:W-:-:S03]  /*02a0*/  FADD R0, -R17, R0 ;  /* 0x0000000011007221 */ /* 0x008fc60000000100 */
[----:B0-----:R-:W-:-:S04]  /*02b0*/  FMUL R3, R14, R3 ;  /* 0x000000030e037220 */ /* 0x001fc80000400000 */
[----:B------:R-:W-:Y:S02]  /*02c0*/  FMUL R0, R0, R3 ;  /* 0x0000000300007220 */ /* 0x000fe40000400000 */
[----:B------:R-:W0:Y:S02]  /*02d0*/  LDC.64 R2, c[0x0][0x210] ;  /* 0x00008400ff027b82 */ /* 0x000e240000000a00 */
[----:B----4-:R-:W-:Y:S01]  /*02e0*/  FFMA R11, R0, R10, R11 ;  /* 0x0000000a000b7223 */ /* 0x010fe2000000000b */
[----:B------:R-:W-:-:S04]  /*02f0*/  LOP3.LUT P0, RZ, R16, 0x10, RZ, 0xc0, !PT ;  /* 0x0000001010ff7812 */ /* 0x000fc8000780c0ff */
[----:B------:R-:W-:Y:S02]  /*0300*/  FSETP.GT.AND P1, PT, R11, RZ, PT ;  /* 0x000000ff0b00720b */ /* 0x000fe40003f24000 */
[----:B------:R-:W-:-:S11]  /*0310*/  ISETP.LT.AND P0, PT, R13, 0x10, !P0 ;  /* 0x000000100d00780c */ /* 0x000fd60004701270 */
[----:B------:R-:W-:Y:S01]  /*0320*/  @!P1 FMUL R11, R11, 0.10000000149011611938 ;  /* 0x3dcccccd0b0b9820 */ /* 0x000fe20000400000 */
[----:B------:R-:W-:Y:S01]  /*0330*/  IADD3 R4, P1, R13, UR6, RZ ;  /* 0x000000060d047c10 */ /* 0x000fe2000ff3e0ff */
[----:B0-----:R-:W-:-:S03]  /*0340*/  IMAD.WIDE R2, R13, 0x4, R2 ;  /* 0x000000040d027825 */ /* 0x001fc600078e0202 */
[----:B------:R-:W-:Y:S02]  /*0350*/  FSETP.GT.AND P2, PT, R11, RZ, PT ;  /* 0x000000ff0b00720b */ /* 0x000fe40003f44000 */
[----:B------:R-:W-:Y:S01]  /*0360*/  LEA.HI.X.SX32 R5, R13, UR7, 0x1, P1 ;  /* 0x000000070d057c11 */ /* 0x000fe200088f0eff */
[----:B------:R0:W-:Y:S01]  /*0370*/  @P0 STG.E desc[UR4][R2.64], R11 ;  /* 0x0000000b02000986 */ /* 0x0001e2000c101904 */
[----:B------:R-:W-:Y:S01]  /*0380*/  SEL R7, RZ, 0x1, !P2 ;  /* 0x00000001ff077807 */ /* 0x000fe20005000000 */
[----:B0-----:R-:W-:Y:S08]  /*0390*/  @!P0 EXIT ;  /* 0x000000000000894d */ /* 0x001ff00003800000 */
[----:B------:R-:W-:Y:S01]  /*03a0*/  STG.E.U8 desc[UR4][R4.64], R7 ;  /* 0x0000000704007986 */ /* 0x000fe2000c101104 */
[----:B------:R-:W-:Y:S05]  /*03b0*/  EXIT ;  /* 0x000000000000794d */ /* 0x000fea0003800000 */
.L_x_0:
[----:B------:R-:W-:-:S00]  /*03c0*/  BRA `(.L_x_0) ;  /* 0xfffffffc00fc7947 */ /* 0x000fc0000383ffff */
[----:B------:R-:W-:-:S00]  /*03d0*/  NOP ;  /* 0x0000000000007918 */ /* 0x000fc00000000000 */
        /* <DEDUP_REMOVED lines=10> */
.L_x_1:


//--------------------- .nv.global.init           --------------------------
	.section	.nv.global.init,"aw",@progbits
.nv.global.init:
	.type		_$_str,@object
	.size		_$_str,(_$_str_$_2 - _$_str)
_$_str:
        /*0000*/ 	.byte	0x5f, 0x5f, 0x43, 0x55, 0x44, 0x41, 0x5f, 0x46, 0x54, 0x5a, 0x00
	.type		_$_str_$_2,@object
	.size		_$_str_$_2,(.L_1 - _$_str_$_2)
_$_str_$_2:
        /*000b*/ 	.byte	0x5f, 0x5f, 0x43, 0x55, 0x44, 0x41, 0x5f, 0x50, 0x52, 0x45, 0x43, 0x5f, 0x53, 0x51, 0x52, 0x54
        /*001b*/ 	.byte	0x00
.L_1:


//--------------------- .nv.constant0.triton_poi_fused__native_batch_norm_legit_no_training_leaky_relu_leaky_relu_backward_0 --------------------------
	.section	.nv.constant0.triton_poi_fused__native_batch_norm_legit_no_training_leaky_relu_leaky_relu_backward_0,"a",@progbits
	.sectionflags	@""
	.align	4
.nv.constant0.triton_poi_fused__native_batch_norm_legit_no_training_leaky_relu_leaky_relu_backward_0:
	.zero		588
